//
// Generated by NVIDIA NVVM Compiler
//
// Compiler Build ID: CL-36424714
// Cuda compilation tools, release 13.0, V13.0.88
// Based on NVVM 20.0.0
//

.version 9.0
.target sm_100
.address_size 64

	// .globl	_Z18discover_structurePclS_

.visible .entry _Z18discover_structurePclS_(
	.param .u64 .ptr .align 1 _Z18discover_structurePclS__param_0,
	.param .u64 _Z18discover_structurePclS__param_1,
	.param .u64 .ptr .align 1 _Z18discover_structurePclS__param_2
)
{
	.reg .pred 	%p<44>;
	.reg .b16 	%rs<36>;
	.reg .b32 	%r<11>;
	.reg .b64 	%rd<45>;

	ld.param.u64 	%rd23, [_Z18discover_structurePclS__param_0];
	ld.param.u64 	%rd22, [_Z18discover_structurePclS__param_1];
	ld.param.u64 	%rd24, [_Z18discover_structurePclS__param_2];
	cvta.to.global.u64 	%rd1, %rd24;
	cvta.to.global.u64 	%rd2, %rd23;
	mov.u32 	%r2, %ctaid.x;
	mov.u32 	%r3, %ntid.x;
	mul.lo.s32 	%r1, %r2, %r3;
	mov.u32 	%r4, %nctaid.x;
	mul.lo.s32 	%r5, %r3, %r4;
	cvt.s64.s32 	%rd3, %r5;
	add.s64 	%rd25, %rd3, %rd22;
	add.s64 	%rd4, %rd25, -1;
	or.b64  	%rd26, %rd4, %rd3;
	and.b64  	%rd27, %rd26, -4294967296;
	setp.ne.s64 	%p1, %rd27, 0;
	@%p1 bra 	$L__BB0_2;
	cvt.u32.u64 	%r6, %rd3;
	cvt.u32.u64 	%r7, %rd4;
	div.u32 	%r8, %r7, %r6;
	cvt.u64.u32 	%rd40, %r8;
	bra.uni 	$L__BB0_3;
$L__BB0_2:
	div.s64 	%rd40, %rd4, %rd3;
$L__BB0_3:
	mov.u32 	%r9, %tid.x;
	add.s32 	%r10, %r1, %r9;
	cvt.s64.s32 	%rd28, %r10;
	mul.lo.s64 	%rd8, %rd40, %rd28;
	setp.lt.s64 	%p2, %rd40, 1;
	setp.ge.s64 	%p3, %rd8, %rd22;
	or.pred  	%p4, %p2, %p3;
	@%p4 bra 	$L__BB0_74;
	add.s64 	%rd29, %rd8, %rd40;
	min.s64 	%rd9, %rd29, %rd22;
	add.s64 	%rd30, %rd8, 1;
	max.s64 	%rd10, %rd9, %rd30;
	sub.s64 	%rd31, %rd10, %rd8;
	and.b64  	%rd11, %rd31, 3;
	setp.eq.s64 	%p5, %rd11, 0;
	mov.u64 	%rd43, %rd8;
	@%p5 bra 	$L__BB0_20;
	neg.s64 	%rd41, %rd11;
	mov.u64 	%rd43, %rd8;
$L__BB0_6:
	.pragma "nounroll";
	add.s64 	%rd32, %rd2, %rd43;
	ld.global.u8 	%rs1, [%rd32];
	setp.gt.s16 	%p6, %rs1, 92;
	@%p6 bra 	$L__BB0_11;
	setp.eq.s16 	%p10, %rs1, 44;
	@%p10 bra 	$L__BB0_15;
	setp.eq.s16 	%p11, %rs1, 58;
	@%p11 bra 	$L__BB0_16;
	setp.eq.s16 	%p12, %rs1, 91;
	@%p12 bra 	$L__BB0_10;
	bra.uni 	$L__BB0_19;
$L__BB0_10:
	add.s64 	%rd38, %rd1, %rd43;
	mov.b16 	%rs7, 1;
	st.global.u8 	[%rd38], %rs7;
	bra.uni 	$L__BB0_19;
$L__BB0_11:
	setp.eq.s16 	%p7, %rs1, 93;
	@%p7 bra 	$L__BB0_17;
	setp.eq.s16 	%p8, %rs1, 123;
	@%p8 bra 	$L__BB0_18;
	setp.eq.s16 	%p9, %rs1, 125;
	@%p9 bra 	$L__BB0_14;
	bra.uni 	$L__BB0_19;
$L__BB0_14:
	add.s64 	%rd35, %rd1, %rd43;
	mov.b16 	%rs4, 8;
	st.global.u8 	[%rd35], %rs4;
	bra.uni 	$L__BB0_19;
$L__BB0_15:
	add.s64 	%rd33, %rd1, %rd43;
	mov.b16 	%rs2, 32;
	st.global.u8 	[%rd33], %rs2;
	bra.uni 	$L__BB0_19;
$L__BB0_16:
	add.s64 	%rd34, %rd1, %rd43;
	mov.b16 	%rs3, 16;
	st.global.u8 	[%rd34], %rs3;
	bra.uni 	$L__BB0_19;
$L__BB0_17:
	add.s64 	%rd36, %rd1, %rd43;
	mov.b16 	%rs5, 4;
	st.global.u8 	[%rd36], %rs5;
	bra.uni 	$L__BB0_19;
$L__BB0_18:
	add.s64 	%rd37, %rd1, %rd43;
	mov.b16 	%rs6, 2;
	st.global.u8 	[%rd37], %rs6;
$L__BB0_19:
	add.s64 	%rd43, %rd43, 1;
	add.s64 	%rd41, %rd41, 1;
	setp.ne.s64 	%p13, %rd41, 0;
	@%p13 bra 	$L__BB0_6;
$L__BB0_20:
	sub.s64 	%rd39, %rd8, %rd10;
	setp.gt.u64 	%p14, %rd39, -4;
	@%p14 bra 	$L__BB0_74;
$L__BB0_21:
	add.s64 	%rd19, %rd2, %rd43;
	ld.global.u8 	%rs8, [%rd19];
	add.s64 	%rd20, %rd1, %rd43;
	setp.gt.s16 	%p15, %rs8, 92;
	@%p15 bra 	$L__BB0_26;
	setp.eq.s16 	%p19, %rs8, 44;
	@%p19 bra 	$L__BB0_33;
	setp.eq.s16 	%p20, %rs8, 58;
	@%p20 bra 	$L__BB0_32;
	setp.eq.s16 	%p21, %rs8, 91;
	@%p21 bra 	$L__BB0_25;
	bra.uni 	$L__BB0_34;
$L__BB0_25:
	mov.b16 	%rs14, 1;
	st.global.u8 	[%rd20], %rs14;
	bra.uni 	$L__BB0_34;
$L__BB0_26:
	setp.eq.s16 	%p16, %rs8, 93;
	@%p16 bra 	$L__BB0_31;
	setp.eq.s16 	%p17, %rs8, 123;
	@%p17 bra 	$L__BB0_30;
	setp.eq.s16 	%p18, %rs8, 125;
	@%p18 bra 	$L__BB0_29;
	bra.uni 	$L__BB0_34;
$L__BB0_29:
	mov.b16 	%rs11, 8;
	st.global.u8 	[%rd20], %rs11;
	bra.uni 	$L__BB0_34;
$L__BB0_30:
	mov.b16 	%rs13, 2;
	st.global.u8 	[%rd20], %rs13;
	bra.uni 	$L__BB0_34;
$L__BB0_31:
	mov.b16 	%rs12, 4;
	st.global.u8 	[%rd20], %rs12;
	bra.uni 	$L__BB0_34;
$L__BB0_32:
	mov.b16 	%rs10, 16;
	st.global.u8 	[%rd20], %rs10;
	bra.uni 	$L__BB0_34;
$L__BB0_33:
	mov.b16 	%rs9, 32;
	st.global.u8 	[%rd20], %rs9;
$L__BB0_34:
	ld.global.u8 	%rs15, [%rd19+1];
	setp.gt.s16 	%p22, %rs15, 92;
	@%p22 bra 	$L__BB0_39;
	setp.eq.s16 	%p26, %rs15, 44;
	@%p26 bra 	$L__BB0_43;
	setp.eq.s16 	%p27, %rs15, 58;
	@%p27 bra 	$L__BB0_44;
	setp.eq.s16 	%p28, %rs15, 91;
	@%p28 bra 	$L__BB0_38;
	bra.uni 	$L__BB0_47;
$L__BB0_38:
	mov.b16 	%rs21, 1;
	st.global.u8 	[%rd20+1], %rs21;
	bra.uni 	$L__BB0_47;
$L__BB0_39:
	setp.eq.s16 	%p23, %rs15, 93;
	@%p23 bra 	$L__BB0_45;
	setp.eq.s16 	%p24, %rs15, 123;
	@%p24 bra 	$L__BB0_46;
	setp.eq.s16 	%p25, %rs15, 125;
	@%p25 bra 	$L__BB0_42;
	bra.uni 	$L__BB0_47;
$L__BB0_42:
	mov.b16 	%rs18, 8;
	st.global.u8 	[%rd20+1], %rs18;
	bra.uni 	$L__BB0_47;
$L__BB0_43:
	mov.b16 	%rs16, 32;
	st.global.u8 	[%rd20+1], %rs16;
	bra.uni 	$L__BB0_47;
$L__BB0_44:
	mov.b16 	%rs17, 16;
	st.global.u8 	[%rd20+1], %rs17;
	bra.uni 	$L__BB0_47;
$L__BB0_45:
	mov.b16 	%rs19, 4;
	st.global.u8 	[%rd20+1], %rs19;
	bra.uni 	$L__BB0_47;
$L__BB0_46:
	mov.b16 	%rs20, 2;
	st.global.u8 	[%rd20+1], %rs20;
$L__BB0_47:
	ld.global.u8 	%rs22, [%rd19+2];
	setp.gt.s16 	%p29, %rs22, 92;
	@%p29 bra 	$L__BB0_52;
	setp.eq.s16 	%p33, %rs22, 44;
	@%p33 bra 	$L__BB0_56;
	setp.eq.s16 	%p34, %rs22, 58;
	@%p34 bra 	$L__BB0_57;
	setp.eq.s16 	%p35, %rs22, 91;
	@%p35 bra 	$L__BB0_51;
	bra.uni 	$L__BB0_60;
$L__BB0_51:
	mov.b16 	%rs28, 1;
	st.global.u8 	[%rd20+2], %rs28;
	bra.uni 	$L__BB0_60;
$L__BB0_52:
	setp.eq.s16 	%p30, %rs22, 93;
	@%p30 bra 	$L__BB0_58;
	setp.eq.s16 	%p31, %rs22, 123;
	@%p31 bra 	$L__BB0_59;
	setp.eq.s16 	%p32, %rs22, 125;
	@%p32 bra 	$L__BB0_55;
	bra.uni 	$L__BB0_60;
$L__BB0_55:
	mov.b16 	%rs25, 8;
	st.global.u8 	[%rd20+2], %rs25;
	bra.uni 	$L__BB0_60;
$L__BB0_56:
	mov.b16 	%rs23, 32;
	st.global.u8 	[%rd20+2], %rs23;
	bra.uni 	$L__BB0_60;
$L__BB0_57:
	mov.b16 	%rs24, 16;
	st.global.u8 	[%rd20+2], %rs24;
	bra.uni 	$L__BB0_60;
$L__BB0_58:
	mov.b16 	%rs26, 4;
	st.global.u8 	[%rd20+2], %rs26;
	bra.uni 	$L__BB0_60;
$L__BB0_59:
	mov.b16 	%rs27, 2;
	st.global.u8 	[%rd20+2], %rs27;
$L__BB0_60:
	ld.global.u8 	%rs29, [%rd19+3];
	setp.gt.s16 	%p36, %rs29, 92;
	@%p36 bra 	$L__BB0_65;
	setp.eq.s16 	%p40, %rs29, 44;
	@%p40 bra 	$L__BB0_69;
	setp.eq.s16 	%p41, %rs29, 58;
	@%p41 bra 	$L__BB0_70;
	setp.eq.s16 	%p42, %rs29, 91;
	@%p42 bra 	$L__BB0_64;
	bra.uni 	$L__BB0_73;
$L__BB0_64:
	mov.b16 	%rs35, 1;
	st.global.u8 	[%rd20+3], %rs35;
	bra.uni 	$L__BB0_73;
$L__BB0_65:
	setp.eq.s16 	%p37, %rs29, 93;
	@%p37 bra 	$L__BB0_71;
	setp.eq.s16 	%p38, %rs29, 123;
	@%p38 bra 	$L__BB0_72;
	setp.eq.s16 	%p39, %rs29, 125;
	@%p39 bra 	$L__BB0_68;
	bra.uni 	$L__BB0_73;
$L__BB0_68:
	mov.b16 	%rs32, 8;
	st.global.u8 	[%rd20+3], %rs32;
	bra.uni 	$L__BB0_73;
$L__BB0_69:
	mov.b16 	%rs30, 32;
	st.global.u8 	[%rd20+3], %rs30;
	bra.uni 	$L__BB0_73;
$L__BB0_70:
	mov.b16 	%rs31, 16;
	st.global.u8 	[%rd20+3], %rs31;
	bra.uni 	$L__BB0_73;
$L__BB0_71:
	mov.b16 	%rs33, 4;
	st.global.u8 	[%rd20+3], %rs33;
	bra.uni 	$L__BB0_73;
$L__BB0_72:
	mov.b16 	%rs34, 2;
	st.global.u8 	[%rd20+3], %rs34;
$L__BB0_73:
	add.s64 	%rd43, %rd43, 4;
	setp.lt.s64 	%p43, %rd43, %rd9;
	@%p43 bra 	$L__BB0_21;
$L__BB0_74:
	ret;

}


// ===== COMPILED SASS (sm_100) =====

	.target	sm_100

	.elftype	@"ET_EXEC"


//--------------------- .note.nv.tkinfo           --------------------------
	.section	.note.nv.tkinfo,"",@"SHT_NOTE"
	.sectionflags	@"SHF_NOTE_NV_TKINFO"
	.tkinfo
        /*0018*/ 	.word	0x00000002
        /*0030*/ 	.string	""
        /*0030*/ 	.string	"ptxas"
        /*0030*/ 	.string	"Cuda compilation tools, release 13.0, V13.0.88"
        /*0030*/ 	.string	"Build cuda_13.0.r13.0/compiler.36424714_0"
        /*0030*/ 	.string	"-arch sm_100 -m 64 "



//--------------------- .note.nv.cuinfo           --------------------------
	.section	.note.nv.cuinfo,"",@"SHT_NOTE"
	.sectionflags	@"SHF_NOTE_NV_CUINFO"
        /*0018*/ 	.short	0x0002
        /*001a*/ 	.short	0x0064
        /*001c*/ 	.short	0x0082
	.zero		2


//--------------------- .nv.info                  --------------------------
	.section	.nv.info,"",@"SHT_CUDA_INFO"
	.align	4


	//----- nvinfo : EIATTR_REGCOUNT
	.align		4
        /*0000*/ 	.byte	0x04, 0x2f
        /*0002*/ 	.short	(.L_1 - .L_0)
	.align		4
.L_0:
        /*0004*/ 	.word	index@(_Z18discover_structurePclS_)
        /*0008*/ 	.word	0x00000016


	//----- nvinfo : EIATTR_FRAME_SIZE
	.align		4
.L_1:
        /*000c*/ 	.byte	0x04, 0x11
        /*000e*/ 	.short	(.L_3 - .L_2)
	.align		4
.L_2:
        /*0010*/ 	.word	index@($__internal_0_$__cuda_sm20_div_s64)
        /*0014*/ 	.word	0x00000000


	//----- nvinfo : EIATTR_FRAME_SIZE
	.align		4
.L_3:
        /*0018*/ 	.byte	0x04, 0x11
        /*001a*/ 	.short	(.L_5 - .L_4)
	.align		4
.L_4:
        /*001c*/ 	.word	index@(_Z18discover_structurePclS_)
        /*0020*/ 	.word	0x00000000


	//----- nvinfo : EIATTR_MIN_STACK_SIZE
	.align		4
.L_5:
        /*0024*/ 	.byte	0x04, 0x12
        /*0026*/ 	.short	(.L_7 - .L_6)
	.align		4
.L_6:
        /*0028*/ 	.word	index@(_Z18discover_structurePclS_)
        /*002c*/ 	.word	0x00000000
.L_7:


//--------------------- .nv.compat                --------------------------
	.section	.nv.compat,"",@"SHT_CUDA_COMPAT_INFO"
	.align	4
        /*0000*/ 	.byte	0x02, 0x09, 0x00, 0x00, 0x02, 0x02, 0x01, 0x00, 0x02, 0x05, 0x05, 0x00, 0x03, 0x07, 0x01, 0x01
        /*0010*/ 	.byte	0x02, 0x03, 0x00, 0x00, 0x02, 0x06, 0x01, 0x00, 0x04, 0x0b, 0x08, 0x00, 0x09, 0x00, 0x00, 0x00
        /*0020*/ 	.byte	0x00, 0x00, 0x00, 0x00


//--------------------- .nv.info._Z18discover_structurePclS_ --------------------------
	.section	.nv.info._Z18discover_structurePclS_,"",@"SHT_CUDA_INFO"
	.sectionflags	@""
	.align	4


	//----- nvinfo : EIATTR_CUDA_API_VERSION
	.align		4
        /*0000*/ 	.byte	0x04, 0x37
        /*0002*/ 	.short	(.L_9 - .L_8)
.L_8:
        /*0004*/ 	.word	0x00000082


	//----- nvinfo : EIATTR_KPARAM_INFO
	.align		4
.L_9:
        /*0008*/ 	.byte	0x04, 0x17
        /*000a*/ 	.short	(.L_11 - .L_10)
.L_10:
        /*000c*/ 	.word	0x00000000
        /*0010*/ 	.short	0x0002
        /*0012*/ 	.short	0x0010
        /*0014*/ 	.byte	0x00, 0xf5, 0x21, 0x00


	//----- nvinfo : EIATTR_KPARAM_INFO
	.align		4
.L_11:
        /*0018*/ 	.byte	0x04, 0x17
        /*001a*/ 	.short	(.L_13 - .L_12)
.L_12:
        /*001c*/ 	.word	0x00000000
        /*0020*/ 	.short	0x0001
        /*0022*/ 	.short	0x0008
        /*0024*/ 	.byte	0x00, 0xf0, 0x21, 0x00


	//----- nvinfo : EIATTR_KPARAM_INFO
	.align		4
.L_13:
        /*0028*/ 	.byte	0x04, 0x17
        /*002a*/ 	.short	(.L_15 - .L_14)
.L_14:
        /*002c*/ 	.word	0x00000000
        /*0030*/ 	.short	0x0000
        /*0032*/ 	.short	0x0000
        /*0034*/ 	.byte	0x00, 0xf5, 0x21, 0x00


	//----- nvinfo : EIATTR_SPARSE_MMA_MASK
	.align		4
.L_15:
        /*0038*/ 	.byte	0x03, 0x50
        /*003a*/ 	.short	0x0000


	//----- nvinfo : EIATTR_MAXREG_COUNT
	.align		4
        /*003c*/ 	.byte	0x03, 0x1b
        /*003e*/ 	.short	0x00ff


	//----- nvinfo : EIATTR_MERCURY_ISA_VERSION
	.align		4
        /*0040*/ 	.byte	0x03, 0x5f
        /*0042*/ 	.short	0x0101


	//----- nvinfo : EIATTR_VRC_CTA_INIT_COUNT
	.align		4
        /*0044*/ 	.byte	0x02, 0x4a
	.zero		1
	.zero		1


	//----- nvinfo : EIATTR_EXIT_INSTR_OFFSETS
	.align		4
        /*0048*/ 	.byte	0x04, 0x1c
        /*004a*/ 	.short	(.L_17 - .L_16)


	//   ....[0]....
.L_16:
        /*004c*/ 	.word	0x00000330


	//   ....[1]....
        /*0050*/ 	.word	0x000008d0


	//   ....[2]....
        /*0054*/ 	.word	0x000011f0


	//----- nvinfo : EIATTR_CRS_STACK_SIZE
	.align		4
.L_17:
        /*0058*/ 	.byte	0x04, 0x1e
        /*005a*/ 	.short	(.L_19 - .L_18)
.L_18:
        /*005c*/ 	.word	0x00000000


	//----- nvinfo : EIATTR_CBANK_PARAM_SIZE
	.align		4
.L_19:
        /*0060*/ 	.byte	0x03, 0x19
        /*0062*/ 	.short	0x0018


	//----- nvinfo : EIATTR_PARAM_CBANK
	.align		4
        /*0064*/ 	.byte	0x04, 0x0a
        /*0066*/ 	.short	(.L_21 - .L_20)
	.align		4
.L_20:
        /*0068*/ 	.word	index@(.nv.constant0._Z18discover_structurePclS_)
        /*006c*/ 	.short	0x0380
        /*006e*/ 	.short	0x0018


	//----- nvinfo : EIATTR_SW_WAR
	.align		4
.L_21:
        /*0070*/ 	.byte	0x04, 0x36
        /*0072*/ 	.short	(.L_23 - .L_22)
.L_22:
        /*0074*/ 	.word	0x00000008
.L_23:


//--------------------- .nv.callgraph             --------------------------
	.section	.nv.callgraph,"",@"SHT_CUDA_CALLGRAPH"
	.align	4
	.sectionentsize	8
	.align		4
        /*0000*/ 	.word	0x00000000
	.align		4
        /*0004*/ 	.word	0xffffffff
	.align		4
        /*0008*/ 	.word	0x00000000
	.align		4
        /*000c*/ 	.word	0xfffffffe
	.align		4
        /*0010*/ 	.word	0x00000000
	.align		4
        /*0014*/ 	.word	0xfffffffd
	.align		4
        /*0018*/ 	.word	0x00000000
	.align		4
        /*001c*/ 	.word	0xfffffffc


//--------------------- .text._Z18discover_structurePclS_ --------------------------
	.section	.text._Z18discover_structurePclS_,"ax",@progbits
	.align	128
        .global         _Z18discover_structurePclS_
        .type           _Z18discover_structurePclS_,@function
        .size           _Z18discover_structurePclS_,(.L_x_42 - _Z18discover_structurePclS_)
        .other          _Z18discover_structurePclS_,@"STO_CUDA_ENTRY STV_DEFAULT"
_Z18discover_structurePclS_:
.text._Z18discover_structurePclS_:
[----:B------:R-:W-:Y:S01]  /*0000*/  LDC R1, c[0x0][0x37c] ;  /* 0x0000df00ff017b82 */ /* 0x000fe20000000800 */
[----:B------:R-:W0:Y:S07]  /*0010*/  LDCU UR5, c[0x0][0x360] ;  /* 0x00006c00ff0577ac */ /* 0x000e2e0008000800 */
[----:B------:R-:W0:Y:S08]  /*0020*/  LDC R5, c[0x0][0x370] ;  /* 0x0000dc00ff057b82 */ /* 0x000e300000000800 */
[----:B------:R-:W1:Y:S08]  /*0030*/  LDC.64 R6, c[0x0][0x388] ;  /* 0x0000e200ff067b82 */ /* 0x000e700000000a00 */
[----:B------:R-:W2:Y:S01]  /*0040*/  S2UR UR4, SR_CTAID.X ;  /* 0x00000000000479c3 */ /* 0x000ea20000002500 */
[----:B0-----:R-:W-:-:S05]  /*0050*/  IMAD R5, R5, UR5, RZ ;  /* 0x0000000505057c24 */ /* 0x001fca000f8e02ff */
[----:B-1----:R-:W-:Y:S02]  /*0060*/  IADD3 R0, P0, PT, R5, R6, RZ ;  /* 0x0000000605007210 */ /* 0x002fe40007f1e0ff */
[----:B------:R-:W-:Y:S02]  /*0070*/  SHF.R.S32.HI R6, RZ, 0x1f, R5 ;  /* 0x0000001fff067819 */ /* 0x000fe40000011405 */
[----:B------:R-:W-:-:S04]  /*0080*/  IADD3 R0, P1, PT, R0, -0x1, RZ ;  /* 0xffffffff00007810 */ /* 0x000fc80007f3e0ff */
[----:B------:R-:W-:Y:S01]  /*0090*/  IADD3.X R7, PT, PT, R6, -0x1, R7, P1, P0 ;  /* 0xffffffff06077810 */ /* 0x000fe20000fe0407 */
[----:B--2---:R-:W-:-:S03]  /*00a0*/  UIMAD UR4, UR4, UR5, URZ ;  /* 0x00000005040472a4 */ /* 0x004fc6000f8e02ff */
[----:B------:R-:W-:-:S04]  /*00b0*/  LOP3.LUT R2, R7, R6, RZ, 0xfc, !PT ;  /* 0x0000000607027212 */ /* 0x000fc800078efcff */
[----:B------:R-:W-:-:S13]  /*00c0*/  ISETP.NE.U32.AND P0, PT, R2, RZ, PT ;  /* 0x000000ff0200720c */ /* 0x000fda0003f05070 */
[----:B------:R-:W-:Y:S05]  /*00d0*/  @P0 BRA `(.L_x_0) ;  /* 0x0000000000540947 */ /* 0x000fea0003800000 */
[----:B------:R-:W0:Y:S01]  /*00e0*/  I2F.U32.RP R4, R5 ;  /* 0x0000000500047306 */ /* 0x000e220000209000 */
[----:B------:R-:W-:Y:S01]  /*00f0*/  IMAD.MOV R7, RZ, RZ, -R5 ;  /* 0x000000ffff077224 */ /* 0x000fe200078e0a05 */
[----:B------:R-:W-:-:S06]  /*0100*/  ISETP.NE.U32.AND P2, PT, R5, RZ, PT ;  /* 0x000000ff0500720c */ /* 0x000fcc0003f45070 */
[----:B0-----:R-:W0:Y:S02]  /*0110*/  MUFU.RCP R4, R4 ;  /* 0x0000000400047308 */ /* 0x001e240000001000 */
[----:B0-----:R-:W-:-:S06]  /*0120*/  VIADD R2, R4, 0xffffffe ;  /* 0x0ffffffe04027836 */ /* 0x001fcc0000000000 */
[----:B------:R0:W1:Y:S02]  /*0130*/  F2I.FTZ.U32.TRUNC.NTZ R3, R2 ;  /* 0x0000000200037305 */ /* 0x000064000021f000 */
[----:B0-----:R-:W-:Y:S02]  /*0140*/  IMAD.MOV.U32 R2, RZ, RZ, RZ ;  /* 0x000000ffff027224 */ /* 0x001fe400078e00ff */
[----:B-1----:R-:W-:-:S04]  /*0150*/  IMAD R7, R7, R3, RZ ;  /* 0x0000000307077224 */ /* 0x002fc800078e02ff */
[----:B------:R-:W-:-:S06]  /*0160*/  IMAD.HI.U32 R3, R3, R7, R2 ;  /* 0x0000000703037227 */ /* 0x000fcc00078e0002 */
[----:B------:R-:W-:-:S04]  /*0170*/  IMAD.HI.U32 R3, R3, R0, RZ ;  /* 0x0000000003037227 */ /* 0x000fc800078e00ff */
[----:B------:R-:W-:-:S04]  /*0180*/  IMAD.MOV R6, RZ, RZ, -R3 ;  /* 0x000000ffff067224 */ /* 0x000fc800078e0a03 */
[----:B------:R-:W-:-:S05]  /*0190*/  IMAD R0, R5, R6, R0 ;  /* 0x0000000605007224 */ /* 0x000fca00078e0200 */
[----:B------:R-:W-:-:S13]  /*01a0*/  ISETP.GE.U32.AND P0, PT, R0, R5, PT ;  /* 0x000000050000720c */ /* 0x000fda0003f06070 */
[----:B------:R-:W-:Y:S02]  /*01b0*/  @P0 IMAD.IADD R0, R0, 0x1, -R5 ;  /* 0x0000000100000824 */ /* 0x000fe400078e0a05 */
[----:B------:R-:W-:-:S03]  /*01c0*/  @P0 VIADD R3, R3, 0x1 ;  /* 0x0000000103030836 */ /* 0x000fc60000000000 */
[----:B------:R-:W-:-:S13]  /*01d0*/  ISETP.GE.U32.AND P1, PT, R0, R5, PT ;  /* 0x000000050000720c */ /* 0x000fda0003f26070 */
[----:B------:R-:W-:Y:S01]  /*01e0*/  @P1 VIADD R3, R3, 0x1 ;  /* 0x0000000103031836 */ /* 0x000fe20000000000 */
[----:B------:R-:W-:Y:S01]  /*01f0*/  @!P2 LOP3.LUT R3, RZ, R5, RZ, 0x33, !PT ;  /* 0x00000005ff03a212 */ /* 0x000fe200078e33ff */
[----:B------:R-:W-:-:S04]  /*0200*/  IMAD.MOV.U32 R5, RZ, RZ, RZ ;  /* 0x000000ffff057224 */ /* 0x000fc800078e00ff */
[----:B------:R-:W-:Y:S01]  /*0210*/  IMAD.MOV.U32 R4, RZ, RZ, R3 ;  /* 0x000000ffff047224 */ /* 0x000fe200078e0003 */
[----:B------:R-:W-:Y:S06]  /*0220*/  BRA `(.L_x_1) ;  /* 0x0000000000107947 */ /* 0x000fec0003800000 */
.L_x_0:
[----:B------:R-:W-:-:S07]  /*0230*/  MOV R4, 0x250 ;  /* 0x0000025000047802 */ /* 0x000fce0000000f00 */
[----:B------:R-:W-:Y:S05]  /*0240*/  CALL.REL.NOINC `($__internal_0_$__cuda_sm20_div_s64) ;  /* 0x0000000c00ec7944 */ /* 0x000fea0003c00000 */
[----:B------:R-:W-:Y:S02]  /*0250*/  IMAD.MOV.U32 R4, RZ, RZ, R0 ;  /* 0x000000ffff047224 */ /* 0x000fe400078e0000 */
[----:B------:R-:W-:-:S07]  /*0260*/  IMAD.MOV.U32 R5, RZ, RZ, R3 ;  /* 0x000000ffff057224 */ /* 0x000fce00078e0003 */
.L_x_1:
[----:B------:R-:W0:Y:S01]  /*0270*/  S2R R3, SR_TID.X ;  /* 0x0000000000037919 */ /* 0x000e220000002100 */
[----:B------:R-:W1:Y:S01]  /*0280*/  LDCU.64 UR6, c[0x0][0x388] ;  /* 0x00007100ff0677ac */ /* 0x000e620008000a00 */
[----:B------:R-:W-:Y:S01]  /*0290*/  ISETP.LT.U32.AND P1, PT, R4, 0x1, PT ;  /* 0x000000010400780c */ /* 0x000fe20003f21070 */
[----:B0-----:R-:W-:-:S04]  /*02a0*/  VIADD R3, R3, UR4 ;  /* 0x0000000403037c36 */ /* 0x001fc80008000000 */
[-C--:B------:R-:W-:Y:S01]  /*02b0*/  IMAD R0, R5, R3.reuse, RZ ;  /* 0x0000000305007224 */ /* 0x080fe200078e02ff */
[----:B------:R-:W-:Y:S01]  /*02c0*/  SHF.R.S32.HI R7, RZ, 0x1f, R3 ;  /* 0x0000001fff077819 */ /* 0x000fe20000011403 */
[----:B------:R-:W-:-:S04]  /*02d0*/  IMAD.WIDE.U32 R2, R4, R3, RZ ;  /* 0x0000000304027225 */ /* 0x000fc800078e00ff */
[----:B------:R-:W-:Y:S01]  /*02e0*/  IMAD R7, R7, R4, R0 ;  /* 0x0000000407077224 */ /* 0x000fe200078e0200 */
[----:B-1----:R-:W-:-:S03]  /*02f0*/  ISETP.GE.U32.AND P0, PT, R2, UR6, PT ;  /* 0x0000000602007c0c */ /* 0x002fc6000bf06070 */
[----:B------:R-:W-:-:S05]  /*0300*/  IMAD.IADD R6, R3, 0x1, R7 ;  /* 0x0000000103067824 */ /* 0x000fca00078e0207 */
[----:B------:R-:W-:-:S04]  /*0310*/  ISETP.GE.AND.EX P0, PT, R6, UR7, PT, P0 ;  /* 0x0000000706007c0c */ /* 0x000fc8000bf06300 */
[----:B------:R-:W-:-:S13]  /*0320*/  ISETP.LT.OR.EX P0, PT, R5, RZ, P0, P1 ;  /* 0x000000ff0500720c */ /* 0x000fda0000701710 */
[----:B------:R-:W-:Y:S05]  /*0330*/  @P0 EXIT ;  /* 0x000000000000094d */ /* 0x000fea0003800000 */
[----:B------:R-:W-:Y:S01]  /*0340*/  IADD3 R0, P0, PT, R4, R2, RZ ;  /* 0x0000000204007210 */ /* 0x000fe20007f1e0ff */
[----:B------:R-:W0:Y:S01]  /*0350*/  LDCU.64 UR4, c[0x0][0x358] ;  /* 0x00006b00ff0477ac */ /* 0x000e220008000a00 */
[----:B------:R-:W-:Y:S01]  /*0360*/  IADD3 R9, P1, PT, R2, 0x1, RZ ;  /* 0x0000000102097810 */ /* 0x000fe20007f3e0ff */
[----:B------:R-:W-:Y:S01]  /*0370*/  BSSY.RECONVERGENT B0, `(.L_x_2) ;  /* 0x000004f000007945 */ /* 0x000fe20003800200 */
[--C-:B------:R-:W-:Y:S01]  /*0380*/  IMAD.MOV.U32 R7, RZ, RZ, R6.reuse ;  /* 0x000000ffff077224 */ /* 0x100fe200078e0006 */
[----:B------:R-:W1:Y:S01]  /*0390*/  LDCU.64 UR8, c[0x0][0x390] ;  /* 0x00007200ff0877ac */ /* 0x000e620008000a00 */
[--C-:B------:R-:W-:Y:S01]  /*03a0*/  IMAD.X R4, R5, 0x1, R6.reuse, P0 ;  /* 0x0000000105047824 */ /* 0x100fe200000e0606 */
[----:B------:R-:W-:Y:S01]  /*03b0*/  ISETP.LT.U32.AND P0, PT, R0, UR6, PT ;  /* 0x0000000600007c0c */ /* 0x000fe2000bf01070 */
[----:B------:R-:W-:-:S03]  /*03c0*/  IMAD.X R11, RZ, RZ, R6, P1 ;  /* 0x000000ffff0b7224 */ /* 0x000fc600008e0606 */
[----:B------:R-:W-:-:S04]  /*03d0*/  ISETP.LT.AND.EX P0, PT, R4, UR7, PT, P0 ;  /* 0x0000000704007c0c */ /* 0x000fc8000bf01300 */
[----:B------:R-:W-:Y:S02]  /*03e0*/  SEL R0, R0, UR6, P0 ;  /* 0x0000000600007c07 */ /* 0x000fe40008000000 */
[----:B------:R-:W-:Y:S01]  /*03f0*/  SEL R4, R4, UR7, P0 ;  /* 0x0000000704047c07 */ /* 0x000fe20008000000 */
[----:B------:R-:W2:Y:S01]  /*0400*/  LDCU.64 UR6, c[0x0][0x380] ;  /* 0x00007000ff0677ac */ /* 0x000ea20008000a00 */
[----:B------:R-:W-:-:S04]  /*0410*/  ISETP.GT.U32.AND P1, PT, R0, R9, PT ;  /* 0x000000090000720c */ /* 0x000fc80003f24070 */
[----:B------:R-:W-:-:S04]  /*0420*/  ISETP.GT.AND.EX P1, PT, R4, R11, PT, P1 ;  /* 0x0000000b0400720c */ /* 0x000fc80003f24310 */
[----:B------:R-:W-:Y:S02]  /*0430*/  SEL R9, R0, R9, P1 ;  /* 0x0000000900097207 */ /* 0x000fe40000800000 */
[----:B------:R-:W-:-:S03]  /*0440*/  SEL R11, R4, R11, P1 ;  /* 0x0000000b040b7207 */ /* 0x000fc60000800000 */
[----:B------:R-:W-:-:S05]  /*0450*/  IMAD.IADD R5, R9, 0x1, -R2 ;  /* 0x0000000109057824 */ /* 0x000fca00078e0a02 */
[----:B------:R-:W-:Y:S01]  /*0460*/  LOP3.LUT R8, R5, 0x3, RZ, 0xc0, !PT ;  /* 0x0000000305087812 */ /* 0x000fe200078ec0ff */
[----:B------:R-:W-:-:S03]  /*0470*/  IMAD.MOV.U32 R5, RZ, RZ, R2 ;  /* 0x000000ffff057224 */ /* 0x000fc600078e0002 */
[----:B------:R-:W-:-:S04]  /*0480*/  ISETP.NE.U32.AND P0, PT, R8, RZ, PT ;  /* 0x000000ff0800720c */ /* 0x000fc80003f05070 */
[----:B------:R-:W-:-:S13]  /*0490*/  ISETP.NE.AND.EX P0, PT, RZ, RZ, PT, P0 ;  /* 0x000000ffff00720c */ /* 0x000fda0003f05300 */
[----:B012---:R-:W-:Y:S05]  /*04a0*/  @!P0 BRA `(.L_x_3) ;  /* 0x0000000000ec8947 */ /* 0x007fea0003800000 */
[----:B------:R-:W-:Y:S01]  /*04b0*/  IADD3 R8, P0, PT, RZ, -R8, RZ ;  /* 0x80000008ff087210 */ /* 0x000fe20007f1e0ff */
[----:B------:R-:W-:Y:S02]  /*04c0*/  IMAD.MOV.U32 R5, RZ, RZ, R2 ;  /* 0x000000ffff057224 */ /* 0x000fe400078e0002 */
[----:B------:R-:W-:Y:S02]  /*04d0*/  IMAD.MOV.U32 R7, RZ, RZ, R6 ;  /* 0x000000ffff077224 */ /* 0x000fe400078e0006 */
[----:B------:R-:W-:-:S08]  /*04e0*/  IMAD.X R10, RZ, RZ, -0x1, P0 ;  /* 0xffffffffff0a7424 */ /* 0x000fd000000e06ff */
.L_x_11:
[----:B01234-:R-:W-:-:S04]  /*04f0*/  IADD3 R12, P0, PT, R5, UR6, RZ ;  /* 0x00000006050c7c10 */ /* 0x01ffc8000ff1e0ff */
[----:B------:R-:W-:-:S05]  /*0500*/  IADD3.X R13, PT, PT, R7, UR7, RZ, P0, !PT ;  /* 0x00000007070d7c10 */ /* 0x000fca00087fe4ff */
[----:B------:R-:W2:Y:S01]  /*0510*/  LDG.E.U8 R12, desc[UR4][R12.64] ;  /* 0x000000040c0c7981 */ /* 0x000ea2000c1e1100 */
[----:B------:R-:W-:Y:S01]  /*0520*/  IADD3 R8, P0, PT, R8, 0x1, RZ ;  /* 0x0000000108087810 */ /* 0x000fe20007f1e0ff */
[----:B------:R-:W-:Y:S04]  /*0530*/  BSSY.RECONVERGENT B1, `(.L_x_4) ;  /* 0x000002f000017945 */ /* 0x000fe80003800200 */
[----:B------:R-:W-:Y:S01]  /*0540*/  IMAD.X R10, RZ, RZ, R10, P0 ;  /* 0x000000ffff0a7224 */ /* 0x000fe200000e060a */
[----:B------:R-:W-:-:S04]  /*0550*/  ISETP.NE.U32.AND P0, PT, R8, RZ, PT ;  /* 0x000000ff0800720c */ /* 0x000fc80003f05070 */
[----:B------:R-:W-:Y:S02]  /*0560*/  ISETP.NE.AND.EX P0, PT, R10, RZ, PT, P0 ;  /* 0x000000ff0a00720c */ /* 0x000fe40003f05300 */
[----:B--2---:R-:W-:-:S13]  /*0570*/  ISETP.GT.AND P1, PT, R12, 0x5c, PT ;  /* 0x0000005c0c00780c */ /* 0x004fda0003f24270 */
[----:B------:R-:W-:Y:S05]  /*0580*/  @P1 BRA `(.L_x_5) ;  /* 0x0000000000541947 */ /* 0x000fea0003800000 */
[----:B------:R-:W-:-:S13]  /*0590*/  ISETP.NE.AND P1, PT, R12, 0x2c, PT ;  /* 0x0000002c0c00780c */ /* 0x000fda0003f25270 */
[----:B------:R-:W-:Y:S05]  /*05a0*/  @!P1 BRA `(.L_x_6) ;  /* 0x0000000000389947 */ /* 0x000fea0003800000 */
[----:B------:R-:W-:-:S13]  /*05b0*/  ISETP.NE.AND P1, PT, R12, 0x3a, PT ;  /* 0x0000003a0c00780c */ /* 0x000fda0003f25270 */
[----:B------:R-:W-:Y:S05]  /*05c0*/  @!P1 BRA `(.L_x_7) ;  /* 0x00000000001c9947 */ /* 0x000fea0003800000 */
[----:B------:R-:W-:-:S13]  /*05d0*/  ISETP.NE.AND P1, PT, R12, 0x5b, PT ;  /* 0x0000005b0c00780c */ /* 0x000fda0003f25270 */
[----:B------:R-:W-:Y:S05]  /*05e0*/  @P1 BRA `(.L_x_8) ;  /* 0x00000000008c1947 */ /* 0x000fea0003800000 */
[----:B------:R-:W-:Y:S01]  /*05f0*/  IADD3 R12, P1, PT, R5, UR8, RZ ;  /* 0x00000008050c7c10 */ /* 0x000fe2000ff3e0ff */
[----:B------:R-:W-:-:S03]  /*0600*/  IMAD.MOV.U32 R14, RZ, RZ, 0x1 ;  /* 0x00000001ff0e7424 */ /* 0x000fc600078e00ff */
[----:B------:R-:W-:-:S05]  /*0610*/  IADD3.X R13, PT, PT, R7, UR9, RZ, P1, !PT ;  /* 0x00000009070d7c10 */ /* 0x000fca0008ffe4ff */
[----:B------:R0:W-:Y:S01]  /*0620*/  STG.E.U8 desc[UR4][R12.64], R14 ;  /* 0x0000000e0c007986 */ /* 0x0001e2000c101104 */
[----:B------:R-:W-:Y:S05]  /*0630*/  BRA `(.L_x_8) ;  /* 0x0000000000787947 */ /* 0x000fea0003800000 */
.L_x_7:
[----:B------:R-:W-:Y:S01]  /*0640*/  IADD3 R12, P1, PT, R5, UR8, RZ ;  /* 0x00000008050c7c10 */ /* 0x000fe2000ff3e0ff */
[----:B------:R-:W-:-:S03]  /*0650*/  IMAD.MOV.U32 R14, RZ, RZ, 0x10 ;  /* 0x00000010ff0e7424 */ /* 0x000fc600078e00ff */
[----:B------:R-:W-:-:S05]  /*0660*/  IADD3.X R13, PT, PT, R7, UR9, RZ, P1, !PT ;  /* 0x00000009070d7c10 */ /* 0x000fca0008ffe4ff */
[----:B------:R1:W-:Y:S01]  /*0670*/  STG.E.U8 desc[UR4][R12.64], R14 ;  /* 0x0000000e0c007986 */ /* 0x0003e2000c101104 */
[----:B------:R-:W-:Y:S05]  /*0680*/  BRA `(.L_x_8) ;  /* 0x0000000000647947 */ /* 0x000fea0003800000 */
.L_x_6:
[----:B------:R-:W-:Y:S01]  /*0690*/  IADD3 R12, P1, PT, R5, UR8, RZ ;  /* 0x00000008050c7c10 */ /* 0x000fe2000ff3e0ff */
[----:B------:R-:W-:-:S03]  /*06a0*/  IMAD.MOV.U32 R14, RZ, RZ, 0x20 ;  /* 0x00000020ff0e7424 */ /* 0x000fc600078e00ff */
[----:B------:R-:W-:-:S05]  /*06b0*/  IADD3.X R13, PT, PT, R7, UR9, RZ, P1, !PT ;  /* 0x00000009070d7c10 */ /* 0x000fca0008ffe4ff */
[----:B------:R2:W-:Y:S01]  /*06c0*/  STG.E.U8 desc[UR4][R12.64], R14 ;  /* 0x0000000e0c007986 */ /* 0x0005e2000c101104 */
[----:B------:R-:W-:Y:S05]  /*06d0*/  BRA `(.L_x_8) ;  /* 0x0000000000507947 */ /* 0x000fea0003800000 */
.L_x_5:
        /* <DEDUP_REMOVED lines=11> */
.L_x_10:
[----:B------:R-:W-:Y:S01]  /*0790*/  IADD3 R12, P1, PT, R5, UR8, RZ ;  /* 0x00000008050c7c10 */ /* 0x000fe2000ff3e0ff */
[----:B------:R-:W-:-:S03]  /*07a0*/  IMAD.MOV.U32 R14, RZ, RZ, 0x2 ;  /* 0x00000002ff0e7424 */ /* 0x000fc600078e00ff */
[----:B------:R-:W-:-:S05]  /*07b0*/  IADD3.X R13, PT, PT, R7, UR9, RZ, P1, !PT ;  /* 0x00000009070d7c10 */ /* 0x000fca0008ffe4ff */
[----:B------:R3:W-:Y:S01]  /*07c0*/  STG.E.U8 desc[UR4][R12.64], R14 ;  /* 0x0000000e0c007986 */ /* 0x0007e2000c101104 */
[----:B------:R-:W-:Y:S05]  /*07d0*/  BRA `(.L_x_8) ;  /* 0x0000000000107947 */ /* 0x000fea0003800000 */
.L_x_9:
[----:B------:R-:W-:Y:S01]  /*07e0*/  IADD3 R12, P1, PT, R5, UR8, RZ ;  /* 0x00000008050c7c10 */ /* 0x000fe2000ff3e0ff */
[----:B------:R-:W-:-:S03]  /*07f0*/  IMAD.MOV.U32 R14, RZ, RZ, 0x4 ;  /* 0x00000004ff0e7424 */ /* 0x000fc600078e00ff */
[----:B------:R-:W-:-:S05]  /*0800*/  IADD3.X R13, PT, PT, R7, UR9, RZ, P1, !PT ;  /* 0x00000009070d7c10 */ /* 0x000fca0008ffe4ff */
[----:B------:R0:W-:Y:S04]  /*0810*/  STG.E.U8 desc[UR4][R12.64], R14 ;  /* 0x0000000e0c007986 */ /* 0x0001e8000c101104 */
.L_x_8:
[----:B------:R-:W-:Y:S05]  /*0820*/  BSYNC.RECONVERGENT B1 ;  /* 0x0000000000017941 */ /* 0x000fea0003800200 */
.L_x_4:
[----:B------:R-:W-:-:S05]  /*0830*/  IADD3 R5, P1, PT, R5, 0x1, RZ ;  /* 0x0000000105057810 */ /* 0x000fca0007f3e0ff */
[----:B------:R-:W-:Y:S01]  /*0840*/  IMAD.X R7, RZ, RZ, R7, P1 ;  /* 0x000000ffff077224 */ /* 0x000fe200008e0607 */
[----:B------:R-:W-:Y:S07]  /*0850*/  @P0 BRA `(.L_x_11) ;  /* 0xfffffffc00240947 */ /* 0x000fee000383ffff */
.L_x_3:
[----:B------:R-:W-:Y:S05]  /*0860*/  BSYNC.RECONVERGENT B0 ;  /* 0x0000000000007941 */ /* 0x000fea0003800200 */
.L_x_2:
[----:B------:R-:W-:Y:S01]  /*0870*/  IADD3 R9, P0, PT, -R9, R2, RZ ;  /* 0x0000000209097210 */ /* 0x000fe20007f1e1ff */
[----:B------:R-:W0:Y:S04]  /*0880*/  LDCU.64 UR12, c[0x0][0x390] ;  /* 0x00007200ff0c77ac */ /* 0x000e280008000a00 */
[----:B------:R-:W-:Y:S01]  /*0890*/  IMAD.X R11, R6, 0x1, ~R11, P0 ;  /* 0x00000001060b7824 */ /* 0x000fe200000e0e0b */
[----:B------:R-:W-:Y:S01]  /*08a0*/  ISETP.GT.U32.AND P0, PT, R9, -0x4, PT ;  /* 0xfffffffc0900780c */ /* 0x000fe20003f04070 */
[----:B------:R-:W0:Y:S03]  /*08b0*/  LDCU.64 UR10, c[0x0][0x380] ;  /* 0x00007000ff0a77ac */ /* 0x000e260008000a00 */
[----:B------:R-:W-:-:S13]  /*08c0*/  ISETP.GT.U32.AND.EX P0, PT, R11, -0x1, PT, P0 ;  /* 0xffffffff0b00780c */ /* 0x000fda0003f04100 */
[----:B0-----:R-:W-:Y:S05]  /*08d0*/  @P0 EXIT ;  /* 0x000000000000094d */ /* 0x001fea0003800000 */
.L_x_40:
[----:B------:R-:W-:-:S04]  /*08e0*/  IADD3 R8, P0, PT, R5, UR10, RZ ;  /* 0x0000000a05087c10 */ /* 0x000fc8000ff1e0ff */
[----:B------:R-:W-:-:S05]  /*08f0*/  IADD3.X R9, PT, PT, R7, UR11, RZ, P0, !PT ;  /* 0x0000000b07097c10 */ /* 0x000fca00087fe4ff */
[----:B0-----:R-:W5:Y:S01]  /*0900*/  LDG.E.U8 R6, desc[UR4][R8.64] ;  /* 0x0000000408067981 */ /* 0x001f62000c1e1100 */
[C---:B------:R-:W-:Y:S01]  /*0910*/  IADD3 R2, P0, PT, R5.reuse, UR12, RZ ;  /* 0x0000000c05027c10 */ /* 0x040fe2000ff1e0ff */
[----:B------:R-:W-:Y:S01]  /*0920*/  BSSY.RECONVERGENT B0, `(.L_x_12) ;  /* 0x0000025000007945 */ /* 0x000fe20003800200 */
[----:B------:R-:W-:Y:S02]  /*0930*/  IADD3 R5, P1, PT, R5, 0x4, RZ ;  /* 0x0000000405057810 */ /* 0x000fe40007f3e0ff */
[----:B------:R-:W-:Y:S02]  /*0940*/  IADD3.X R3, PT, PT, R7, UR13, RZ, P0, !PT ;  /* 0x0000000d07037c10 */ /* 0x000fe400087fe4ff */
[----:B------:R-:W-:Y:S01]  /*0950*/  ISETP.GE.U32.AND P0, PT, R5, R0, PT ;  /* 0x000000000500720c */ /* 0x000fe20003f06070 */
[----:B------:R-:W-:-:S05]  /*0960*/  IMAD.X R7, RZ, RZ, R7, P1 ;  /* 0x000000ffff077224 */ /* 0x000fca00008e0607 */
[----:B------:R-:W-:Y:S02]  /*0970*/  ISETP.GE.AND.EX P0, PT, R7, R4, PT, P0 ;  /* 0x000000040700720c */ /* 0x000fe40003f06300 */
[----:B-----5:R-:W-:-:S13]  /*0980*/  ISETP.GT.AND P1, PT, R6, 0x5c, PT ;  /* 0x0000005c0600780c */ /* 0x020fda0003f24270 */
[----:B------:R-:W-:Y:S05]  /*0990*/  @P1 BRA `(.L_x_13) ;  /* 0x00000000003c1947 */ /* 0x000fea0003800000 */
[----:B------:R-:W-:-:S13]  /*09a0*/  ISETP.NE.AND P1, PT, R6, 0x2c, PT ;  /* 0x0000002c0600780c */ /* 0x000fda0003f25270 */
[----:B------:R-:W-:Y:S05]  /*09b0*/  @!P1 BRA `(.L_x_14) ;  /* 0x0000000000289947 */ /* 0x000fea0003800000 */
[----:B------:R-:W-:-:S13]  /*09c0*/  ISETP.NE.AND P1, PT, R6, 0x3a, PT ;  /* 0x0000003a0600780c */ /* 0x000fda0003f25270 */
[----:B------:R-:W-:Y:S05]  /*09d0*/  @!P1 BRA `(.L_x_15) ;  /* 0x0000000000149947 */ /* 0x000fea0003800000 */
[----:B------:R-:W-:-:S13]  /*09e0*/  ISETP.NE.AND P1, PT, R6, 0x5b, PT ;  /* 0x0000005b0600780c */ /* 0x000fda0003f25270 */
[----:B------:R-:W-:Y:S05]  /*09f0*/  @P1 BRA `(.L_x_16) ;  /* 0x00000000005c1947 */ /* 0x000fea0003800000 */
[----:B------:R-:W-:-:S05]  /*0a00*/  IMAD.MOV.U32 R6, RZ, RZ, 0x1 ;  /* 0x00000001ff067424 */ /* 0x000fca00078e00ff */
[----:B------:R0:W-:Y:S01]  /*0a10*/  STG.E.U8 desc[UR4][R2.64], R6 ;  /* 0x0000000602007986 */ /* 0x0001e2000c101104 */
[----:B------:R-:W-:Y:S05]  /*0a20*/  BRA `(.L_x_16) ;  /* 0x0000000000507947 */ /* 0x000fea0003800000 */
.L_x_15:
[----:B------:R-:W-:-:S05]  /*0a30*/  IMAD.MOV.U32 R6, RZ, RZ, 0x10 ;  /* 0x00000010ff067424 */ /* 0x000fca00078e00ff */
[----:B------:R0:W-:Y:S01]  /*0a40*/  STG.E.U8 desc[UR4][R2.64], R6 ;  /* 0x0000000602007986 */ /* 0x0001e2000c101104 */
[----:B------:R-:W-:Y:S05]  /*0a50*/  BRA `(.L_x_16) ;  /* 0x0000000000447947 */ /* 0x000fea0003800000 */
.L_x_14:
[----:B------:R-:W-:-:S05]  /*0a60*/  IMAD.MOV.U32 R6, RZ, RZ, 0x20 ;  /* 0x00000020ff067424 */ /* 0x000fca00078e00ff */
[----:B------:R0:W-:Y:S01]  /*0a70*/  STG.E.U8 desc[UR4][R2.64], R6 ;  /* 0x0000000602007986 */ /* 0x0001e2000c101104 */
[----:B------:R-:W-:Y:S05]  /*0a80*/  BRA `(.L_x_16) ;  /* 0x0000000000387947 */ /* 0x000fea0003800000 */
.L_x_13:
        /* <DEDUP_REMOVED lines=9> */
.L_x_18:
[----:B------:R-:W-:-:S05]  /*0b20*/  IMAD.MOV.U32 R6, RZ, RZ, 0x2 ;  /* 0x00000002ff067424 */ /* 0x000fca00078e00ff */
[----:B------:R0:W-:Y:S01]  /*0b30*/  STG.E.U8 desc[UR4][R2.64], R6 ;  /* 0x0000000602007986 */ /* 0x0001e2000c101104 */
[----:B------:R-:W-:Y:S05]  /*0b40*/  BRA `(.L_x_16) ;  /* 0x0000000000087947 */ /* 0x000fea0003800000 */
.L_x_17:
[----:B------:R-:W-:-:S05]  /*0b50*/  IMAD.MOV.U32 R6, RZ, RZ, 0x4 ;  /* 0x00000004ff067424 */ /* 0x000fca00078e00ff */
[----:B------:R0:W-:Y:S02]  /*0b60*/  STG.E.U8 desc[UR4][R2.64], R6 ;  /* 0x0000000602007986 */ /* 0x0001e4000c101104 */
.L_x_16:
[----:B------:R-:W-:Y:S05]  /*0b70*/  BSYNC.RECONVERGENT B0 ;  /* 0x0000000000007941 */ /* 0x000fea0003800200 */
.L_x_12:
[----:B0-----:R-:W5:Y:S01]  /*0b80*/  LDG.E.U8 R6, desc[UR4][R8.64+0x1] ;  /* 0x0000010408067981 */ /* 0x001f62000c1e1100 */
[----:B------:R-:W-:Y:S01]  /*0b90*/  BSSY.RECONVERGENT B0, `(.L_x_19) ;  /* 0x0000020000007945 */ /* 0x000fe20003800200 */
        /* <DEDUP_REMOVED lines=11> */
.L_x_22:
[----:B------:R-:W-:-:S05]  /*0c50*/  IMAD.MOV.U32 R6, RZ, RZ, 0x10 ;  /* 0x00000010ff067424 */ /* 0x000fca00078e00ff */
[----:B------:R0:W-:Y:S01]  /*0c60*/  STG.E.U8 desc[UR4][R2.64+0x1], R6 ;  /* 0x0000010602007986 */ /* 0x0001e2000c101104 */
[----:B------:R-:W-:Y:S05]  /*0c70*/  BRA `(.L_x_23) ;  /* 0x0000000000447947 */ /* 0x000fea0003800000 */
.L_x_21:
[----:B------:R-:W-:-:S05]  /*0c80*/  IMAD.MOV.U32 R6, RZ, RZ, 0x20 ;  /* 0x00000020ff067424 */ /* 0x000fca00078e00ff */
[----:B------:R0:W-:Y:S01]  /*0c90*/  STG.E.U8 desc[UR4][R2.64+0x1], R6 ;  /* 0x0000010602007986 */ /* 0x0001e2000c101104 */
[----:B------:R-:W-:Y:S05]  /*0ca0*/  BRA `(.L_x_23) ;  /* 0x0000000000387947 */ /* 0x000fea0003800000 */
.L_x_20:
        /* <DEDUP_REMOVED lines=9> */
.L_x_25:
[----:B------:R-:W-:-:S05]  /*0d40*/  IMAD.MOV.U32 R6, RZ, RZ, 0x2 ;  /* 0x00000002ff067424 */ /* 0x000fca00078e00ff */
[----:B------:R0:W-:Y:S01]  /*0d50*/  STG.E.U8 desc[UR4][R2.64+0x1], R6 ;  /* 0x0000010602007986 */ /* 0x0001e2000c101104 */
[----:B------:R-:W-:Y:S05]  /*0d60*/  BRA `(.L_x_23) ;  /* 0x0000000000087947 */ /* 0x000fea0003800000 */
.L_x_24:
[----:B------:R-:W-:-:S05]  /*0d70*/  IMAD.MOV.U32 R6, RZ, RZ, 0x4 ;  /* 0x00000004ff067424 */ /* 0x000fca00078e00ff */
[----:B------:R0:W-:Y:S02]  /*0d80*/  STG.E.U8 desc[UR4][R2.64+0x1], R6 ;  /* 0x0000010602007986 */ /* 0x0001e4000c101104 */
.L_x_23:
[----:B------:R-:W-:Y:S05]  /*0d90*/  BSYNC.RECONVERGENT B0 ;  /* 0x0000000000007941 */ /* 0x000fea0003800200 */
.L_x_19:
        /* <DEDUP_REMOVED lines=13> */
.L_x_29:
[----:B------:R-:W-:-:S05]  /*0e70*/  IMAD.MOV.U32 R6, RZ, RZ, 0x10 ;  /* 0x00000010ff067424 */ /* 0x000fca00078e00ff */
[----:B------:R0:W-:Y:S01]  /*0e80*/  STG.E.U8 desc[UR4][R2.64+0x2], R6 ;  /* 0x0000020602007986 */ /* 0x0001e2000c101104 */
[----:B------:R-:W-:Y:S05]  /*0e90*/  BRA `(.L_x_30) ;  /* 0x0000000000447947 */ /* 0x000fea0003800000 */
.L_x_28:
[----:B------:R-:W-:-:S05]  /*0ea0*/  IMAD.MOV.U32 R6, RZ, RZ, 0x20 ;  /* 0x00000020ff067424 */ /* 0x000fca00078e00ff */
[----:B------:R0:W-:Y:S01]  /*0eb0*/  STG.E.U8 desc[UR4][R2.64+0x2], R6 ;  /* 0x0000020602007986 */ /* 0x0001e2000c101104 */
[----:B------:R-:W-:Y:S05]  /*0ec0*/  BRA `(.L_x_30) ;  /* 0x0000000000387947 */ /* 0x000fea0003800000 */
.L_x_27:
        /* <DEDUP_REMOVED lines=9> */
.L_x_32:
[----:B------:R-:W-:-:S05]  /*0f60*/  IMAD.MOV.U32 R6, RZ, RZ, 0x2 ;  /* 0x00000002ff067424 */ /* 0x000fca00078e00ff */
[----:B------:R0:W-:Y:S01]  /*0f70*/  STG.E.U8 desc[UR4][R2.64+0x2], R6 ;  /* 0x0000020602007986 */ /* 0x0001e2000c101104 */
[----:B------:R-:W-:Y:S05]  /*0f80*/  BRA `(.L_x_30) ;  /* 0x0000000000087947 */ /* 0x000fea0003800000 */
.L_x_31:
[----:B------:R-:W-:-:S05]  /*0f90*/  IMAD.MOV.U32 R6, RZ, RZ, 0x4 ;  /* 0x00000004ff067424 */ /* 0x000fca00078e00ff */
[----:B------:R0:W-:Y:S02]  /*0fa0*/  STG.E.U8 desc[UR4][R2.64+0x2], R6 ;  /* 0x0000020602007986 */ /* 0x0001e4000c101104 */
.L_x_30:
[----:B------:R-:W-:Y:S05]  /*0fb0*/  BSYNC.RECONVERGENT B0 ;  /* 0x0000000000007941 */ /* 0x000fea0003800200 */
.L_x_26:
[----:B------:R-:W5:Y:S01]  /*0fc0*/  LDG.E.U8 R8, desc[UR4][R8.64+0x3] ;  /* 0x0000030408087981 */ /* 0x000f62000c1e1100 */
        /* <DEDUP_REMOVED lines=9> */
[----:B0-----:R-:W-:-:S05]  /*1060*/  IMAD.MOV.U32 R6, RZ, RZ, 0x1 ;  /* 0x00000001ff067424 */ /* 0x001fca00078e00ff */
[----:B------:R0:W-:Y:S01]  /*1070*/  STG.E.U8 desc[UR4][R2.64+0x3], R6 ;  /* 0x0000030602007986 */ /* 0x0001e2000c101104 */
[----:B------:R-:W-:Y:S05]  /*1080*/  BRA `(.L_x_37) ;  /* 0x0000000000507947 */ /* 0x000fea0003800000 */
.L_x_36:
[----:B0-----:R-:W-:-:S05]  /*1090*/  IMAD.MOV.U32 R6, RZ, RZ, 0x10 ;  /* 0x00000010ff067424 */ /* 0x001fca00078e00ff */
[----:B------:R0:W-:Y:S01]  /*10a0*/  STG.E.U8 desc[UR4][R2.64+0x3], R6 ;  /* 0x0000030602007986 */ /* 0x0001e2000c101104 */
[----:B------:R-:W-:Y:S05]  /*10b0*/  BRA `(.L_x_37) ;  /* 0x0000000000447947 */ /* 0x000fea0003800000 */
.L_x_35:
[----:B0-----:R-:W-:-:S05]  /*10c0*/  IMAD.MOV.U32 R6, RZ, RZ, 0x20 ;  /* 0x00000020ff067424 */ /* 0x001fca00078e00ff */
[----:B------:R0:W-:Y:S01]  /*10d0*/  STG.E.U8 desc[UR4][R2.64+0x3], R6 ;  /* 0x0000030602007986 */ /* 0x0001e2000c101104 */
[----:B------:R-:W-:Y:S05]  /*10e0*/  BRA `(.L_x_37) ;  /* 0x0000000000387947 */ /* 0x000fea0003800000 */
.L_x_34:
        /* <DEDUP_REMOVED lines=9> */
.L_x_39:
[----:B0-----:R-:W-:-:S05]  /*1180*/  IMAD.MOV.U32 R6, RZ, RZ, 0x2 ;  /* 0x00000002ff067424 */ /* 0x001fca00078e00ff */
[----:B------:R0:W-:Y:S01]  /*1190*/  STG.E.U8 desc[UR4][R2.64+0x3], R6 ;  /* 0x0000030602007986 */ /* 0x0001e2000c101104 */
[----:B------:R-:W-:Y:S05]  /*11a0*/  BRA `(.L_x_37) ;  /* 0x0000000000087947 */ /* 0x000fea0003800000 */
.L_x_38:
[----:B0-----:R-:W-:-:S05]  /*11b0*/  IMAD.MOV.U32 R6, RZ, RZ, 0x4 ;  /* 0x00000004ff067424 */ /* 0x001fca00078e00ff */
[----:B------:R0:W-:Y:S02]  /*11c0*/  STG.E.U8 desc[UR4][R2.64+0x3], R6 ;  /* 0x0000030602007986 */ /* 0x0001e4000c101104 */
.L_x_37:
[----:B------:R-:W-:Y:S05]  /*11d0*/  BSYNC.RECONVERGENT B0 ;  /* 0x0000000000007941 */ /* 0x000fea0003800200 */
.L_x_33:
[----:B------:R-:W-:Y:S05]  /*11e0*/  @!P0 BRA `(.L_x_40) ;  /* 0xfffffff400bc8947 */ /* 0x000fea000383ffff */
[----:B------:R-:W-:Y:S05]  /*11f0*/  EXIT ;  /* 0x000000000000794d */ /* 0x000fea0003800000 */
        .weak           $__internal_0_$__cuda_sm20_div_s64
        .type           $__internal_0_$__cuda_sm20_div_s64,@function
        .size           $__internal_0_$__cuda_sm20_div_s64,(.L_x_42 - $__internal_0_$__cuda_sm20_div_s64)
$__internal_0_$__cuda_sm20_div_s64:
[-C--:B------:R-:W-:Y:S02]  /*1200*/  IADD3 R2, P1, PT, RZ, -R5.reuse, RZ ;  /* 0x80000005ff027210 */ /* 0x080fe40007f3e0ff */
[----:B------:R-:W-:Y:S02]  /*1210*/  ISETP.GE.AND P0, PT, R6, RZ, PT ;  /* 0x000000ff0600720c */ /* 0x000fe40003f06270 */
[----:B------:R-:W-:Y:S01]  /*1220*/  ISETP.GE.AND P3, PT, R7, RZ, PT ;  /* 0x000000ff0700720c */ /* 0x000fe20003f66270 */
[----:B------:R-:W-:Y:S01]  /*1230*/  IMAD.X R3, RZ, RZ, ~R6, P1 ;  /* 0x000000ffff037224 */ /* 0x000fe200008e0e06 */
[----:B------:R-:W-:-:S04]  /*1240*/  SEL R2, R2, R5, !P0 ;  /* 0x0000000502027207 */ /* 0x000fc80004000000 */
[----:B------:R-:W-:-:S04]  /*1250*/  SEL R3, R3, R6, !P0 ;  /* 0x0000000603037207 */ /* 0x000fc80004000000 */
[----:B------:R-:W0:Y:S08]  /*1260*/  I2F.U64.RP R12, R2 ;  /* 0x00000002000c7312 */ /* 0x000e300000309000 */
[----:B0-----:R-:W0:Y:S02]  /*1270*/  MUFU.RCP R12, R12 ;  /* 0x0000000c000c7308 */ /* 0x001e240000001000 */
[----:B0-----:R-:W-:-:S06]  /*1280*/  VIADD R8, R12, 0x1ffffffe ;  /* 0x1ffffffe0c087836 */ /* 0x001fcc0000000000 */
[----:B------:R-:W0:Y:S02]  /*1290*/  F2I.U64.TRUNC R8, R8 ;  /* 0x0000000800087311 */ /* 0x000e24000020d800 */
[----:B0-----:R-:W-:-:S04]  /*12a0*/  IMAD.WIDE.U32 R10, R8, R2, RZ ;  /* 0x00000002080a7225 */ /* 0x001fc800078e00ff */
[----:B------:R-:W-:Y:S01]  /*12b0*/  IMAD R11, R8, R3, R11 ;  /* 0x00000003080b7224 */ /* 0x000fe200078e020b */
[----:B------:R-:W-:-:S03]  /*12c0*/  IADD3 R13, P0, PT, RZ, -R10, RZ ;  /* 0x8000000aff0d7210 */ /* 0x000fc60007f1e0ff */
[----:B------:R-:W-:Y:S02]  /*12d0*/  IMAD R11, R9, R2, R11 ;  /* 0x00000002090b7224 */ /* 0x000fe400078e020b */
[----:B------:R-:W-:-:S04]  /*12e0*/  IMAD.HI.U32 R10, R8, R13, RZ ;  /* 0x0000000d080a7227 */ /* 0x000fc800078e00ff */
[----:B------:R-:W-:Y:S02]  /*12f0*/  IMAD.X R15, RZ, RZ, ~R11, P0 ;  /* 0x000000ffff0f7224 */ /* 0x000fe400000e0e0b */
[----:B------:R-:W-:Y:S02]  /*1300*/  IMAD.MOV.U32 R11, RZ, RZ, R8 ;  /* 0x000000ffff0b7224 */ /* 0x000fe400078e0008 */
[-C--:B------:R-:W-:Y:S02]  /*1310*/  IMAD R17, R9, R15.reuse, RZ ;  /* 0x0000000f09117224 */ /* 0x080fe400078e02ff */
[----:B------:R-:W-:-:S04]  /*1320*/  IMAD.WIDE.U32 R10, P0, R8, R15, R10 ;  /* 0x0000000f080a7225 */ /* 0x000fc8000780000a */
[----:B------:R-:W-:-:S04]  /*1330*/  IMAD.HI.U32 R15, R9, R15, RZ ;  /* 0x0000000f090f7227 */ /* 0x000fc800078e00ff */
[----:B------:R-:W-:-:S05]  /*1340*/  IMAD.HI.U32 R10, P1, R9, R13, R10 ;  /* 0x0000000d090a7227 */ /* 0x000fca000782000a */
[----:B------:R-:W-:Y:S01]  /*1350*/  IADD3 R11, P2, PT, R17, R10, RZ ;  /* 0x0000000a110b7210 */ /* 0x000fe20007f5e0ff */
[----:B------:R-:W-:-:S04]  /*1360*/  IMAD.X R10, R15, 0x1, R9, P0 ;  /* 0x000000010f0a7824 */ /* 0x000fc800000e0609 */
[----:B------:R-:W-:Y:S01]  /*1370*/  IMAD.WIDE.U32 R8, R11, R2, RZ ;  /* 0x000000020b087225 */ /* 0x000fe200078e00ff */
[----:B------:R-:W-:-:S03]  /*1380*/  IADD3.X R13, PT, PT, RZ, RZ, R10, P2, P1 ;  /* 0x000000ffff0d7210 */ /* 0x000fc600017e240a */
[----:B------:R-:W-:Y:S01]  /*1390*/  IMAD R9, R11, R3, R9 ;  /* 0x000000030b097224 */ /* 0x000fe200078e0209 */
[----:B------:R-:W-:-:S03]  /*13a0*/  IADD3 R15, P0, PT, RZ, -R8, RZ ;  /* 0x80000008ff0f7210 */ /* 0x000fc60007f1e0ff */
[----:B------:R-:W-:Y:S02]  /*13b0*/  IMAD R9, R13, R2, R9 ;  /* 0x000000020d097224 */ /* 0x000fe400078e0209 */
[----:B------:R-:W-:-:S04]  /*13c0*/  IMAD.HI.U32 R10, R11, R15, RZ ;  /* 0x0000000f0b0a7227 */ /* 0x000fc800078e00ff */
[----:B------:R-:W-:Y:S01]  /*13d0*/  IMAD.X R8, RZ, RZ, ~R9, P0 ;  /* 0x000000ffff087224 */ /* 0x000fe200000e0e09 */
[----:B------:R-:W-:-:S03]  /*13e0*/  IADD3 R9, P4, PT, RZ, -R0, RZ ;  /* 0x80000000ff097210 */ /* 0x000fc60007f9e0ff */
[----:B------:R-:W-:Y:S01]  /*13f0*/  IMAD.WIDE.U32 R10, P0, R11, R8, R10 ;  /* 0x000000080b0a7225 */ /* 0x000fe2000780000a */
[----:B------:R-:W-:-:S03]  /*1400*/  SEL R0, R9, R0, !P3 ;  /* 0x0000000009007207 */ /* 0x000fc60005800000 */
[----:B------:R-:W-:Y:S02]  /*1410*/  IMAD.X R12, RZ, RZ, ~R7, P4 ;  /* 0x000000ffff0c7224 */ /* 0x000fe400020e0e07 */
[----:B------:R-:W-:-:S03]  /*1420*/  IMAD.HI.U32 R11, P1, R13, R15, R10 ;  /* 0x0000000f0d0b7227 */ /* 0x000fc6000782000a */
[-C--:B------:R-:W-:Y:S01]  /*1430*/  SEL R12, R12, R7.reuse, !P3 ;  /* 0x000000070c0c7207 */ /* 0x080fe20005800000 */
[CC--:B------:R-:W-:Y:S01]  /*1440*/  IMAD R10, R13.reuse, R8.reuse, RZ ;  /* 0x000000080d0a7224 */ /* 0x0c0fe200078e02ff */
[----:B------:R-:W-:Y:S01]  /*1450*/  LOP3.LUT R7, R6, R7, RZ, 0x3c, !PT ;  /* 0x0000000706077212 */ /* 0x000fe200078e3cff */
[----:B------:R-:W-:-:S03]  /*1460*/  IMAD.HI.U32 R8, R13, R8, RZ ;  /* 0x000000080d087227 */ /* 0x000fc600078e00ff */
[----:B------:R-:W-:Y:S01]  /*1470*/  IADD3 R11, P2, PT, R10, R11, RZ ;  /* 0x0000000b0a0b7210 */ /* 0x000fe20007f5e0ff */
[----:B------:R-:W-:Y:S02]  /*1480*/  IMAD.X R13, R8, 0x1, R13, P0 ;  /* 0x00000001080d7824 */ /* 0x000fe400000e060d */
[----:B------:R-:W-:Y:S02]  /*1490*/  IMAD.MOV.U32 R9, RZ, RZ, RZ ;  /* 0x000000ffff097224 */ /* 0x000fe400078e00ff */
[----:B------:R-:W-:Y:S01]  /*14a0*/  IMAD.HI.U32 R8, R11, R0, RZ ;  /* 0x000000000b087227 */ /* 0x000fe200078e00ff */
[----:B------:R-:W-:-:S03]  /*14b0*/  IADD3.X R13, PT, PT, RZ, RZ, R13, P2, P1 ;  /* 0x000000ffff0d7210 */ /* 0x000fc600017e240d */
[----:B------:R-:W-:-:S04]  /*14c0*/  IMAD.WIDE.U32 R8, R11, R12, R8 ;  /* 0x0000000c0b087225 */ /* 0x000fc800078e0008 */
[C---:B------:R-:W-:Y:S02]  /*14d0*/  IMAD R11, R13.reuse, R12, RZ ;  /* 0x0000000c0d0b7224 */ /* 0x040fe400078e02ff */
[----:B------:R-:W-:-:S04]  /*14e0*/  IMAD.HI.U32 R8, P0, R13, R0, R8 ;  /* 0x000000000d087227 */ /* 0x000fc80007800008 */
[----:B------:R-:W-:Y:S01]  /*14f0*/  IMAD.HI.U32 R10, R13, R12, RZ ;  /* 0x0000000c0d0a7227 */ /* 0x000fe200078e00ff */
[----:B------:R-:W-:-:S03]  /*1500*/  IADD3 R11, P1, PT, R11, R8, RZ ;  /* 0x000000080b0b7210 */ /* 0x000fc60007f3e0ff */
[----:B------:R-:W-:Y:S02]  /*1510*/  IMAD.X R10, RZ, RZ, R10, P0 ;  /* 0x000000ffff0a7224 */ /* 0x000fe400000e060a */
[----:B------:R-:W-:-:S04]  /*1520*/  IMAD.WIDE.U32 R8, R11, R2, RZ ;  /* 0x000000020b087225 */ /* 0x000fc800078e00ff */
[----:B------:R-:W-:Y:S01]  /*1530*/  IMAD.X R13, RZ, RZ, R10, P1 ;  /* 0x000000ffff0d7224 */ /* 0x000fe200008e060a */
[----:B------:R-:W-:Y:S01]  /*1540*/  IADD3 R17, P1, PT, -R8, R0, RZ ;  /* 0x0000000008117210 */ /* 0x000fe20007f3e1ff */
[C---:B------:R-:W-:Y:S01]  /*1550*/  IMAD R9, R11.reuse, R3, R9 ;  /* 0x000000030b097224 */ /* 0x040fe200078e0209 */
[----:B------:R-:W-:Y:S02]  /*1560*/  IADD3 R0, P2, PT, R11, 0x1, RZ ;  /* 0x000000010b007810 */ /* 0x000fe40007f5e0ff */
[-C--:B------:R-:W-:Y:S01]  /*1570*/  ISETP.GE.U32.AND P0, PT, R17, R2.reuse, PT ;  /* 0x000000021100720c */ /* 0x080fe20003f06070 */
[-C--:B------:R-:W-:Y:S02]  /*1580*/  IMAD R9, R13, R2.reuse, R9 ;  /* 0x000000020d097224 */ /* 0x080fe400078e0209 */
[----:B------:R-:W-:Y:S02]  /*1590*/  IMAD.X R8, RZ, RZ, R13, P2 ;  /* 0x000000ffff087224 */ /* 0x000fe400010e060d */
[----:B------:R-:W-:Y:S01]  /*15a0*/  IMAD.X R19, R12, 0x1, ~R9, P1 ;  /* 0x000000010c137824 */ /* 0x000fe200008e0e09 */
[----:B------:R-:W-:-:S04]  /*15b0*/  IADD3 R9, P1, PT, R17, -R2, RZ ;  /* 0x8000000211097210 */ /* 0x000fc80007f3e0ff */
[C---:B------:R-:W-:Y:S01]  /*15c0*/  ISETP.GE.U32.AND.EX P0, PT, R19.reuse, R3, PT, P0 ;  /* 0x000000031300720c */ /* 0x040fe20003f06100 */
[----:B------:R-:W-:-:S03]  /*15d0*/  IMAD.X R15, R19, 0x1, ~R3, P1 ;  /* 0x00000001130f7824 */ /* 0x000fc600008e0e03 */
[----:B------:R-:W-:Y:S02]  /*15e0*/  SEL R9, R9, R17, P0 ;  /* 0x0000001109097207 */ /* 0x000fe40000000000 */
[----:B------:R-:W-:Y:S02]  /*15f0*/  SEL R11, R0, R11, P0 ;  /* 0x0000000b000b7207 */ /* 0x000fe40000000000 */
[----:B------:R-:W-:Y:S02]  /*1600*/  SEL R15, R15, R19, P0 ;  /* 0x000000130f0f7207 */ /* 0x000fe40000000000 */
[----:B------:R-:W-:Y:S02]  /*1610*/  ISETP.GE.U32.AND P1, PT, R9, R2, PT ;  /* 0x000000020900720c */ /* 0x000fe40003f26070 */
[----:B------:R-:W-:Y:S02]  /*1620*/  SEL R2, R8, R13, P0 ;  /* 0x0000000d08027207 */ /* 0x000fe40000000000 */
[----:B------:R-:W-:-:S02]  /*1630*/  IADD3 R0, P2, PT, R11, 0x1, RZ ;  /* 0x000000010b007810 */ /* 0x000fc40007f5e0ff */
[----:B------:R-:W-:Y:S02]  /*1640*/  ISETP.GE.U32.AND.EX P0, PT, R15, R3, PT, P1 ;  /* 0x000000030f00720c */ /* 0x000fe40003f06110 */
[----:B------:R-:W-:Y:S01]  /*1650*/  ISETP.GE.AND P1, PT, R7, RZ, PT ;  /* 0x000000ff0700720c */ /* 0x000fe20003f26270 */
[----:B------:R-:W-:Y:S01]  /*1660*/  IMAD.X R3, RZ, RZ, R2, P2 ;  /* 0x000000ffff037224 */ /* 0x000fe200010e0602 */
[----:B------:R-:W-:-:S04]  /*1670*/  SEL R0, R0, R11, P0 ;  /* 0x0000000b00007207 */ /* 0x000fc80000000000 */
[----:B------:R-:W-:Y:S02]  /*1680*/  SEL R3, R3, R2, P0 ;  /* 0x0000000203037207 */ /* 0x000fe40000000000 */
[-C--:B------:R-:W-:Y:S02]  /*1690*/  IADD3 R9, P2, PT, RZ, -R0.reuse, RZ ;  /* 0x80000000ff097210 */ /* 0x080fe40007f5e0ff */
[----:B------:R-:W-:Y:S01]  /*16a0*/  ISETP.NE.U32.AND P0, PT, R5, RZ, PT ;  /* 0x000000ff0500720c */ /* 0x000fe20003f05070 */
[----:B------:R-:W-:Y:S01]  /*16b0*/  IMAD.MOV.U32 R5, RZ, RZ, 0x0 ;  /* 0x00000000ff057424 */ /* 0x000fe200078e00ff */
[----:B------:R-:W-:Y:S01]  /*16c0*/  SEL R0, R9, R0, !P1 ;  /* 0x0000000009007207 */ /* 0x000fe20004800000 */
[----:B------:R-:W-:Y:S01]  /*16d0*/  IMAD.X R2, RZ, RZ, ~R3, P2 ;  /* 0x000000ffff027224 */ /* 0x000fe200010e0e03 */
[----:B------:R-:W-:-:S04]  /*16e0*/  ISETP.NE.AND.EX P0, PT, R6, RZ, PT, P0 ;  /* 0x000000ff0600720c */ /* 0x000fc80003f05300 */
[----:B------:R-:W-:Y:S02]  /*16f0*/  SEL R3, R2, R3, !P1 ;  /* 0x0000000302037207 */ /* 0x000fe40004800000 */
[----:B------:R-:W-:Y:S02]  /*1700*/  SEL R0, R0, 0xffffffff, P0 ;  /* 0xffffffff00007807 */ /* 0x000fe40000000000 */
[----:B------:R-:W-:Y:S01]  /*1710*/  SEL R3, R3, 0xffffffff, P0 ;  /* 0xffffffff03037807 */ /* 0x000fe20000000000 */
[----:B------:R-:W-:Y:S06]  /*1720*/  RET.REL.NODEC R4 `(_Z18discover_structurePclS_) ;  /* 0xffffffe804347950 */ /* 0x000fec0003c3ffff */
.L_x_41:
[----:B------:R-:W-:-:S00]  /*1730*/  BRA `(.L_x_41) ;  /* 0xfffffffc00fc7947 */ /* 0x000fc0000383ffff */
[----:B------:R-:W-:-:S00]  /*1740*/  NOP ;  /* 0x0000000000007918 */ /* 0x000fc00000000000 */
        /* <DEDUP_REMOVED lines=11> */
.L_x_42:


//--------------------- .nv.shared.reserved.0     --------------------------
	.section	.nv.shared.reserved.0,"aw",@nobits
	.weak		__nv_reservedSMEM_offset_0_alias
	.size		__nv_reservedSMEM_offset_0_alias, 0, 64
	.other		__nv_reservedSMEM_offset_0_alias,@"STO_CUDA_RESERVED_SHARED STV_DEFAULT"
__nv_reservedSMEM_offset_0_alias:
	.zero		0
	.zero		64


//--------------------- .nv.constant0._Z18discover_structurePclS_ --------------------------
	.section	.nv.constant0._Z18discover_structurePclS_,"a",@progbits
	.sectionflags	@""
	.align	4
.nv.constant0._Z18discover_structurePclS_:
	.zero		920


//--------------------- SYMBOLS --------------------------

	.type		.nv.reservedSmem.offset0,@object
	.size		.nv.reservedSmem.offset0,0x4
